	.headerflags	@"EF_CUDA_TEXMODE_UNIFIED EF_CUDA_64BIT_ADDRESS EF_CUDA_ACCELERATORS EF_CUDA_SM90 EF_CUDA_VIRTUAL_SM(EF_CUDA_SM90)"
	.elftype	@"ET_EXEC"


//--------------------- .nv.info                  --------------------------
	.section	.nv.info,"",@"SHT_CUDA_INFO"
	.align	4


	//----- nvinfo : EIATTR_REGCOUNT
	.align		4
        /*0000*/ 	.byte	0x04, 0x2f
        /*0002*/ 	.short	(.L_3 - .L_2)
	.align		4
.L_2:
        /*0004*/ 	.word	index@(triton_poi_fused_add_div_mul_sub_0)
        /*0008*/ 	.word	0x0000001a


	//----- nvinfo : EIATTR_MIN_STACK_SIZE
	.align		4
.L_3:
        /*000c*/ 	.byte	0x04, 0x12
        /*000e*/ 	.short	(.L_5 - .L_4)
	.align		4
.L_4:
        /*0010*/ 	.word	index@(triton_poi_fused_add_div_mul_sub_0)
        /*0014*/ 	.word	0x00000000


	//----- nvinfo : EIATTR_FRAME_SIZE
	.align		4
.L_5:
        /*0018*/ 	.byte	0x04, 0x11
        /*001a*/ 	.short	(.L_7 - .L_6)
	.align		4
.L_6:
        /*001c*/ 	.word	index@(triton_poi_fused_add_div_mul_sub_0)
        /*0020*/ 	.word	0x00000000


	//----- nvinfo : EIATTR_MIN_STACK_SIZE
	.align		4
.L_7:
        /*0024*/ 	.byte	0x04, 0x12
        /*0026*/ 	.short	(.L_9 - .L_8)
	.align		4
.L_8:
        /*0028*/ 	.word	index@(triton_poi_fused_add_div_mul_sub_0)
        /*002c*/ 	.word	0x00000000
.L_9:


//--------------------- .nv.info.triton_poi_fused_add_div_mul_sub_0 --------------------------
	.section	.nv.info.triton_poi_fused_add_div_mul_sub_0,"",@"SHT_CUDA_INFO"
	.sectionflags	@""
	.align	4


	//----- nvinfo : EIATTR_CUDA_API_VERSION
	.align		4
        /*0000*/ 	.byte	0x04, 0x37
        /*0002*/ 	.short	(.L_11 - .L_10)
.L_10:
        /*0004*/ 	.word	0x0000007c


	//----- nvinfo : EIATTR_KPARAM_INFO
	.align		4
.L_11:
        /*0008*/ 	.byte	0x04, 0x17
        /*000a*/ 	.short	(.L_13 - .L_12)
.L_12:
        /*000c*/ 	.word	0x00000000
        /*0010*/ 	.short	0x0004
        /*0012*/ 	.short	0x0020
        /*0014*/ 	.byte	0x00, 0xf0, 0x11, 0x00


	//----- nvinfo : EIATTR_KPARAM_INFO
	.align		4
.L_13:
        /*0018*/ 	.byte	0x04, 0x17
        /*001a*/ 	.short	(.L_15 - .L_14)
.L_14:
        /*001c*/ 	.word	0x00000000
        /*0020*/ 	.short	0x0003
        /*0022*/ 	.short	0x0018
        /*0024*/ 	.byte	0x00, 0xf4, 0x21, 0x00


	//----- nvinfo : EIATTR_KPARAM_INFO
	.align		4
.L_15:
        /*0028*/ 	.byte	0x04, 0x17
        /*002a*/ 	.short	(.L_17 - .L_16)
.L_16:
        /*002c*/ 	.word	0x00000000
        /*0030*/ 	.short	0x0002
        /*0032*/ 	.short	0x0010
        /*0034*/ 	.byte	0x00, 0xf4, 0x21, 0x00


	//----- nvinfo : EIATTR_KPARAM_INFO
	.align		4
.L_17:
        /*0038*/ 	.byte	0x04, 0x17
        /*003a*/ 	.short	(.L_19 - .L_18)
.L_18:
        /*003c*/ 	.word	0x00000000
        /*0040*/ 	.short	0x0001
        /*0042*/ 	.short	0x0008
        /*0044*/ 	.byte	0x00, 0xf4, 0x21, 0x00


	//----- nvinfo : EIATTR_KPARAM_INFO
	.align		4
.L_19:
        /*0048*/ 	.byte	0x04, 0x17
        /*004a*/ 	.short	(.L_21 - .L_20)
.L_20:
        /*004c*/ 	.word	0x00000000
        /*0050*/ 	.short	0x0000
        /*0052*/ 	.short	0x0000
        /*0054*/ 	.byte	0x00, 0xf4, 0x21, 0x00


	//----- nvinfo : EIATTR_SPARSE_MMA_MASK
	.align		4
.L_21:
        /*0058*/ 	.byte	0x03, 0x50
        /*005a*/ 	.short	0x0000


	//----- nvinfo : EIATTR_MAXREG_COUNT
	.align		4
        /*005c*/ 	.byte	0x03, 0x1b
        /*005e*/ 	.short	0x00ff


	//----- nvinfo : EIATTR_EXIT_INSTR_OFFSETS
	.align		4
        /*0060*/ 	.byte	0x04, 0x1c
        /*0062*/ 	.short	(.L_23 - .L_22)


	//   ....[0]....
.L_22:
        /*0064*/ 	.word	0x00000520


	//   ....[1]....
        /*0068*/ 	.word	0x00000540


	//----- nvinfo : EIATTR_REQNTID
	.align		4
.L_23:
        /*006c*/ 	.byte	0x04, 0x10
        /*006e*/ 	.short	(.L_25 - .L_24)
.L_24:
        /*0070*/ 	.word	0x00000080
        /*0074*/ 	.word	0x00000001
        /*0078*/ 	.word	0x00000001


	//----- nvinfo : EIATTR_CBANK_PARAM_SIZE
	.align		4
.L_25:
        /*007c*/ 	.byte	0x03, 0x19
        /*007e*/ 	.short	0x0024


	//----- nvinfo : EIATTR_PARAM_CBANK
	.align		4
        /*0080*/ 	.byte	0x04, 0x0a
        /*0082*/ 	.short	(.L_27 - .L_26)
	.align		4
.L_26:
        /*0084*/ 	.word	index@(.nv.constant0.triton_poi_fused_add_div_mul_sub_0)
        /*0088*/ 	.short	0x0210
        /*008a*/ 	.short	0x0024


	//----- nvinfo : EIATTR_SW_WAR
	.align		4
.L_27:
        /*008c*/ 	.byte	0x04, 0x36
        /*008e*/ 	.short	(.L_29 - .L_28)
.L_28:
        /*0090*/ 	.word	0x00000008
.L_29:


//--------------------- .nv.callgraph             --------------------------
	.section	.nv.callgraph,"",@"SHT_CUDA_CALLGRAPH"
	.align	4
	.sectionentsize	8
	.align		4
        /*0000*/ 	.word	0x00000000
	.align		4
        /*0004*/ 	.word	0xffffffff
	.align		4
        /*0008*/ 	.word	0x00000000
	.align		4
        /*000c*/ 	.word	0xfffffffe
	.align		4
        /*0010*/ 	.word	0x00000000
	.align		4
        /*0014*/ 	.word	0xfffffffd
	.align		4
        /*0018*/ 	.word	0x00000000
	.align		4
        /*001c*/ 	.word	0xfffffffc


//--------------------- .nv.constant4             --------------------------
	.section	.nv.constant4,"a",@progbits
	.align	8
	.align		8
.nv.constant4:
        /*0000*/ 	.dword	_$_str
	.align		8
        /*0008*/ 	.dword	_$_str_$_2


//--------------------- .text.triton_poi_fused_add_div_mul_sub_0 --------------------------
	.section	.text.triton_poi_fused_add_div_mul_sub_0,"ax",@progbits
	.align	128
        .global         triton_poi_fused_add_div_mul_sub_0
        .type           triton_poi_fused_add_div_mul_sub_0,@function
        .size           triton_poi_fused_add_div_mul_sub_0,(.L_x_1 - triton_poi_fused_add_div_mul_sub_0)
        .other          triton_poi_fused_add_div_mul_sub_0,@"STO_CUDA_ENTRY STV_DEFAULT"
triton_poi_fused_add_div_mul_sub_0:
.text.triton_poi_fused_add_div_mul_sub_0:
[----:B------:R-:W0:Y:S02]  /*0000*/  LDC R1, c[0x0][0x28] ;  /* 0x00000a00ff017b82 */ /* 0x000e240000000800 */
[----:B------:R-:W1:Y:S01]  /*0010*/  S2R R0, SR_TID.X ;  /* 0x0000000000007919 */ /* 0x000e620000002100 */
[----:B------:R-:W2:Y:S01]  /*0020*/  LDC.64 R6, c[0x0][0x210] ;  /* 0x00008400ff067b82 */ /* 0x000ea20000000a00 */
[----:B------:R-:W-:Y:S01]  /*0030*/  HFMA2.MMA R13, -RZ, RZ, 0, 0 ;  /* 0x00000000ff0d7435 */ /* 0x000fe200000001ff */
[----:B------:R-:W-:Y:S01]  /*0040*/  CS2R R14, SRZ ;  /* 0x00000000000e7805 */ /* 0x000fe2000001ff00 */
[----:B------:R-:W3:Y:S01]  /*0050*/  S2R R3, SR_CTAID.X ;  /* 0x0000000000037919 */ /* 0x000ee20000002500 */
[----:B------:R-:W-:Y:S01]  /*0060*/  ULDC.64 UR4, c[0x0][0x208] ;  /* 0x0000820000047ab9 */ /* 0x000fe20000000a00 */
[----:B------:R-:W-:Y:S02]  /*0070*/  CS2R R16, SRZ ;  /* 0x0000000000107805 */ /* 0x000fe4000001ff00 */
[----:B------:R-:W-:Y:S01]  /*0080*/  CS2R R10, SRZ ;  /* 0x00000000000a7805 */ /* 0x000fe2000001ff00 */
[----:B------:R-:W4:Y:S08]  /*0090*/  LDC.64 R8, c[0x0][0x218] ;  /* 0x00008600ff087b82 */ /* 0x000f300000000a00 */
[----:B------:R-:W5:Y:S01]  /*00a0*/  LDC.64 R4, c[0x0][0x220] ;  /* 0x00008800ff047b82 */ /* 0x000f620000000a00 */
[----:B-1----:R-:W-:-:S04]  /*00b0*/  SHF.L.U32 R0, R0, 0x1, RZ ;  /* 0x0000000100007819 */ /* 0x002fc800000006ff */
[----:B------:R-:W-:-:S04]  /*00c0*/  LOP3.LUT R0, R0, 0xfe, RZ, 0xc0, !PT ;  /* 0x000000fe00007812 */ /* 0x000fc800078ec0ff */
[----:B---3--:R-:W-:-:S04]  /*00d0*/  LEA R12, R3, R0, 0x8 ;  /* 0x00000000030c7211 */ /* 0x008fc800078e40ff */
[----:B------:R-:W-:Y:S02]  /*00e0*/  SHF.R.S32.HI R3, RZ, 0x1f, R12 ;  /* 0x0000001fff037819 */ /* 0x000fe4000001140c */
[----:B------:R-:W-:Y:S02]  /*00f0*/  ISETP.GE.AND P2, PT, R12, 0x100, PT ;  /* 0x000001000c00780c */ /* 0x000fe40003f46270 */
[----:B------:R-:W-:-:S04]  /*0100*/  LEA.HI R3, R3, R12, RZ, 0x2 ;  /* 0x0000000c03037211 */ /* 0x000fc800078f10ff */
[----:B------:R-:W-:-:S05]  /*0110*/  LOP3.LUT R23, R3, 0xfffffffc, RZ, 0xc0, !PT ;  /* 0xfffffffc03177812 */ /* 0x000fca00078ec0ff */
[----:B--2---:R-:W-:-:S05]  /*0120*/  IMAD.WIDE R20, R23, 0x4, R6 ;  /* 0x0000000417147825 */ /* 0x004fca00078e0206 */
[----:B------:R-:W2:Y:S04]  /*0130*/  @!P2 LDG.E.EL R14, desc[UR4][R20.64] ;  /* 0x00000004140ea981 */ /* 0x000ea8000c2e1900 */
[----:B------:R-:W2:Y:S01]  /*0140*/  @!P2 LDG.E.EL R13, desc[UR4][R20.64+0x4] ;  /* 0x00000404140da981 */ /* 0x000ea2000c2e1900 */
[----:B------:R-:W-:-:S03]  /*0150*/  MOV R0, RZ ;  /* 0x000000ff00007202 */ /* 0x000fc60000000f00 */
[----:B------:R-:W3:Y:S04]  /*0160*/  @!P2 LDG.E.EL R17, desc[UR4][R20.64+0x8] ;  /* 0x000008041411a981 */ /* 0x000ee8000c2e1900 */
[----:B------:R-:W3:Y:S04]  /*0170*/  @!P2 LDG.E.EL R10, desc[UR4][R20.64] ;  /* 0x00000004140aa981 */ /* 0x000ee8000c2e1900 */
[----:B------:R-:W3:Y:S04]  /*0180*/  @!P2 LDG.E.EL R11, desc[UR4][R20.64+0x4] ;  /* 0x00000404140ba981 */ /* 0x000ee8000c2e1900 */
[----:B------:R-:W3:Y:S04]  /*0190*/  @!P2 LDG.E.EL R16, desc[UR4][R20.64+0xc] ;  /* 0x00000c041410a981 */ /* 0x000ee8000c2e1900 */
[----:B------:R-:W3:Y:S04]  /*01a0*/  @!P2 LDG.E.EL R15, desc[UR4][R20.64+0x8] ;  /* 0x00000804140fa981 */ /* 0x000ee8000c2e1900 */
[----:B------:R2:W3:Y:S01]  /*01b0*/  @!P2 LDG.E.EL R0, desc[UR4][R20.64+0xc] ;  /* 0x00000c041400a981 */ /* 0x0004e2000c2e1900 */
[----:B------:R-:W-:Y:S01]  /*01c0*/  CS2R R2, SRZ ;  /* 0x0000000000027805 */ /* 0x000fe2000001ff00 */
[----:B------:R-:W-:Y:S01]  /*01d0*/  IMAD.WIDE R18, R12, 0x4, R6 ;  /* 0x000000040c127825 */ /* 0x000fe200078e0206 */
[----:B------:R-:W-:-:S04]  /*01e0*/  IADD3 R23, R12, -R23, RZ ;  /* 0x800000170c177210 */ /* 0x000fc80007ffe0ff */
[----:B------:R1:W3:Y:S01]  /*01f0*/  @!P2 LDG.E.64 R2, desc[UR4][R18.64] ;  /* 0x000000041202a981 */ /* 0x0002e2000c1e1b00 */
[----:B----4-:R-:W-:Y:S01]  /*0200*/  IMAD.WIDE R8, R23, 0x4, R8 ;  /* 0x0000000417087825 */ /* 0x010fe200078e0208 */
[----:B------:R-:W-:-:S03]  /*0210*/  CS2R R6, SRZ ;  /* 0x0000000000067805 */ /* 0x000fc6000001ff00 */
[----:B-----5:R-:W-:Y:S01]  /*0220*/  IMAD.WIDE R22, R23, 0x4, R4 ;  /* 0x0000000417167825 */ /* 0x020fe200078e0204 */
[----:B------:R-:W-:Y:S02]  /*0230*/  CS2R R4, SRZ ;  /* 0x0000000000047805 */ /* 0x000fe4000001ff00 */
[----:B------:R4:W5:Y:S04]  /*0240*/  @!P2 LDG.E.EL.64 R6, desc[UR4][R8.64] ;  /* 0x000000040806a981 */ /* 0x000968000c2e1b00 */
[----:B------:R-:W5:Y:S01]  /*0250*/  @!P2 LDG.E.EL.64 R4, desc[UR4][R22.64] ;  /* 0x000000041604a981 */ /* 0x000f62000c2e1b00 */
[----:B--2---:R-:W-:-:S04]  /*0260*/  FADD R20, R13, R14 ;  /* 0x0000000e0d147221 */ /* 0x004fc80000000000 */
[----:B---3--:R-:W-:Y:S01]  /*0270*/  FADD R21, R20, R17 ;  /* 0x0000001114157221 */ /* 0x008fe20000000000 */
[----:B-1----:R-:W-:-:S03]  /*0280*/  FADD R18, R11, R10 ;  /* 0x0000000a0b127221 */ /* 0x002fc60000000000 */
[----:B------:R-:W-:Y:S01]  /*0290*/  FADD R19, R21, R16 ;  /* 0x0000001015137221 */ /* 0x000fe20000000000 */
[----:B------:R-:W-:-:S03]  /*02a0*/  FADD R21, R18, R15 ;  /* 0x0000000f12157221 */ /* 0x000fc60000000000 */
[C---:B------:R-:W-:Y:S01]  /*02b0*/  FFMA R13, R19.reuse, -0.25, R13 ;  /* 0xbe800000130d7823 */ /* 0x040fe2000000000d */
[C---:B------:R-:W-:Y:S01]  /*02c0*/  FFMA R14, R19.reuse, -0.25, R14 ;  /* 0xbe800000130e7823 */ /* 0x040fe2000000000e */
[----:B----4-:R-:W-:Y:S01]  /*02d0*/  FFMA R8, R19, -0.25, R17 ;  /* 0xbe80000013087823 */ /* 0x010fe20000000011 */
[----:B------:R-:W-:Y:S01]  /*02e0*/  FADD R18, R21, R0 ;  /* 0x0000000015127221 */ /* 0x000fe20000000000 */
[----:B------:R-:W-:Y:S01]  /*02f0*/  FMUL R13, R13, R13 ;  /* 0x0000000d0d0d7220 */ /* 0x000fe20000400000 */
[----:B------:R-:W-:Y:S02]  /*0300*/  FFMA R16, R19, -0.25, R16 ;  /* 0xbe80000013107823 */ /* 0x000fe40000000010 */
[----:B------:R-:W-:Y:S01]  /*0310*/  FFMA R11, R18, -0.25, R11 ;  /* 0xbe800000120b7823 */ /* 0x000fe2000000000b */
[----:B------:R-:W-:Y:S01]  /*0320*/  FFMA R13, R14, R14, R13 ;  /* 0x0000000e0e0d7223 */ /* 0x000fe2000000000d */
[C---:B------:R-:W-:Y:S01]  /*0330*/  FFMA R10, R18.reuse, -0.25, R10 ;  /* 0xbe800000120a7823 */ /* 0x040fe2000000000a */
[----:B------:R-:W-:Y:S01]  /*0340*/  FFMA R0, R18, -0.25, R0 ;  /* 0xbe80000012007823 */ /* 0x000fe20000000000 */
[----:B------:R-:W-:Y:S01]  /*0350*/  FMUL R11, R11, R11 ;  /* 0x0000000b0b0b7220 */ /* 0x000fe20000400000 */
[----:B------:R-:W-:Y:S01]  /*0360*/  FFMA R13, R8, R8, R13 ;  /* 0x00000008080d7223 */ /* 0x000fe2000000000d */
[----:B------:R-:W-:Y:S01]  /*0370*/  FFMA R8, R18, -0.25, R15 ;  /* 0xbe80000012087823 */ /* 0x000fe2000000000f */
[----:B------:R-:W-:Y:S01]  /*0380*/  FFMA R2, R19, -0.25, R2 ;  /* 0xbe80000013027823 */ /* 0x000fe20000000002 */
[----:B------:R-:W-:Y:S01]  /*0390*/  FFMA R11, R10, R10, R11 ;  /* 0x0000000a0a0b7223 */ /* 0x000fe2000000000b */
[----:B------:R-:W-:Y:S01]  /*03a0*/  FFMA R13, R16, R16, R13 ;  /* 0x00000010100d7223 */ /* 0x000fe2000000000d */
[----:B------:R-:W-:-:S02]  /*03b0*/  FFMA R3, R18, -0.25, R3 ;  /* 0xbe80000012037823 */ /* 0x000fc40000000003 */
[----:B------:R-:W-:Y:S01]  /*03c0*/  FFMA R11, R8, R8, R11 ;  /* 0x00000008080b7223 */ /* 0x000fe2000000000b */
[----:B------:R-:W-:Y:S01]  /*03d0*/  FMUL R13, R13, 0.3333333432674407959 ;  /* 0x3eaaaaab0d0d7820 */ /* 0x000fe20000400000 */
[----:B------:R-:W1:Y:S02]  /*03e0*/  LDC.64 R8, c[0x0][0x228] ;  /* 0x00008a00ff087b82 */ /* 0x000e640000000a00 */
[----:B------:R-:W-:-:S03]  /*03f0*/  FFMA R11, R0, R0, R11 ;  /* 0x00000000000b7223 */ /* 0x000fc6000000000b */
[----:B------:R-:W2:Y:S01]  /*0400*/  MUFU.SQRT R13, R13 ;  /* 0x0000000d000d7308 */ /* 0x000ea20000002000 */
[----:B------:R-:W-:-:S07]  /*0410*/  FMUL R11, R11, 0.3333333432674407959 ;  /* 0x3eaaaaab0b0b7820 */ /* 0x000fce0000400000 */
[----:B------:R-:W3:Y:S01]  /*0420*/  MUFU.SQRT R11, R11 ;  /* 0x0000000b000b7308 */ /* 0x000ee20000002000 */
[----:B--2---:R-:W-:Y:S01]  /*0430*/  FADD R0, R13, 0.0010000000474974513054 ;  /* 0x3a83126f0d007421 */ /* 0x004fe20000000000 */
[----:B-1----:R-:W-:-:S04]  /*0440*/  IMAD.WIDE R12, R12, 0x4, R8 ;  /* 0x000000040c0c7825 */ /* 0x002fc800078e0208 */
[----:B------:R-:W-:Y:S01]  /*0450*/  FSETP.GT.AND P0, PT, R0, 8.50705917302346158658e+37, PT ;  /* 0x7e8000000000780b */ /* 0x000fe20003f04000 */
[----:B---3--:R-:W-:-:S05]  /*0460*/  FADD R10, R11, 0.0010000000474974513054 ;  /* 0x3a83126f0b0a7421 */ /* 0x008fca0000000000 */
[----:B------:R-:W-:-:S07]  /*0470*/  FSETP.GT.AND P1, PT, R10, 8.50705917302346158658e+37, PT ;  /* 0x7e8000000a00780b */ /* 0x000fce0003f24000 */
[----:B------:R-:W-:Y:S01]  /*0480*/  @P0 FMUL R0, R0, 0.25 ;  /* 0x3e80000000000820 */ /* 0x000fe20000400000 */
[----:B------:R-:W-:-:S03]  /*0490*/  @P0 FMUL R2, R2, 0.25 ;  /* 0x3e80000002020820 */ /* 0x000fc60000400000 */
[----:B------:R-:W1:Y:S02]  /*04a0*/  MUFU.RCP R15, R0 ;  /* 0x00000000000f7308 */ /* 0x000e640000001000 */
[----:B------:R-:W-:Y:S01]  /*04b0*/  @P1 FMUL R10, R10, 0.25 ;  /* 0x3e8000000a0a1820 */ /* 0x000fe20000400000 */
[----:B------:R-:W-:-:S05]  /*04c0*/  @P1 FMUL R3, R3, 0.25 ;  /* 0x3e80000003031820 */ /* 0x000fca0000400000 */
[----:B------:R-:W2:Y:S01]  /*04d0*/  MUFU.RCP R10, R10 ;  /* 0x0000000a000a7308 */ /* 0x000ea20000001000 */
[----:B-1----:R-:W-:-:S04]  /*04e0*/  FMUL R15, R15, R2 ;  /* 0x000000020f0f7220 */ /* 0x002fc80000400000 */
[----:B-----5:R-:W-:Y:S01]  /*04f0*/  FFMA R4, R15, R6, R4 ;  /* 0x000000060f047223 */ /* 0x020fe20000000004 */
[----:B--2---:R-:W-:-:S04]  /*0500*/  FMUL R2, R10, R3 ;  /* 0x000000030a027220 */ /* 0x004fc80000400000 */
[----:B------:R-:W-:Y:S01]  /*0510*/  FFMA R5, R2, R7, R5 ;  /* 0x0000000702057223 */ /* 0x000fe20000000005 */
[----:B------:R-:W-:Y:S06]  /*0520*/  @P2 EXIT ;  /* 0x000000000000294d */ /* 0x000fec0003800000 */
[----:B------:R-:W-:Y:S01]  /*0530*/  STG.E.64 desc[UR4][R12.64], R4 ;  /* 0x000000040c007986 */ /* 0x000fe2000c101b04 */
[----:B------:R-:W-:Y:S05]  /*0540*/  EXIT ;  /* 0x000000000000794d */ /* 0x000fea0003800000 */
.L_x_0:
[----:B------:R-:W-:-:S00]  /*0550*/  BRA `(.L_x_0) ;  /* 0xfffffffc00fc7947 */ /* 0x000fc0000383ffff */
[----:B------:R-:W-:-:S00]  /*0560*/  NOP ;  /* 0x0000000000007918 */ /* 0x000fc00000000000 */
        /* <DEDUP_REMOVED lines=9> */
.L_x_1:


//--------------------- .nv.global.init           --------------------------
	.section	.nv.global.init,"aw",@progbits
.nv.global.init:
	.type		_$_str,@object
	.size		_$_str,(_$_str_$_2 - _$_str)
_$_str:
        /*0000*/ 	.byte	0x5f, 0x5f, 0x43, 0x55, 0x44, 0x41, 0x5f, 0x46, 0x54, 0x5a, 0x00
	.type		_$_str_$_2,@object
	.size		_$_str_$_2,(.L_1 - _$_str_$_2)
_$_str_$_2:
        /*000b*/ 	.byte	0x5f, 0x5f, 0x43, 0x55, 0x44, 0x41, 0x5f, 0x50, 0x52, 0x45, 0x43, 0x5f, 0x53, 0x51, 0x52, 0x54
        /*001b*/ 	.byte	0x00
.L_1:


//--------------------- .nv.constant0.triton_poi_fused_add_div_mul_sub_0 --------------------------
	.section	.nv.constant0.triton_poi_fused_add_div_mul_sub_0,"a",@progbits
	.sectionflags	@""
	.align	4
.nv.constant0.triton_poi_fused_add_div_mul_sub_0:
	.zero		564
